	.headerflags	@"EF_CUDA_TEXMODE_UNIFIED EF_CUDA_64BIT_ADDRESS EF_CUDA_ACCELERATORS EF_CUDA_SM90 EF_CUDA_VIRTUAL_SM(EF_CUDA_SM90)"
	.elftype	@"ET_EXEC"


//--------------------- .nv.info                  --------------------------
	.section	.nv.info,"",@"SHT_CUDA_INFO"
	.align	4


	//----- nvinfo : EIATTR_REGCOUNT
	.align		4
        /*0000*/ 	.byte	0x04, 0x2f
        /*0002*/ 	.short	(.L_1 - .L_0)
	.align		4
.L_0:
        /*0004*/ 	.word	index@(triton_poi_fused_convolution_relu_8)
        /*0008*/ 	.word	0x0000000c


	//----- nvinfo : EIATTR_MIN_STACK_SIZE
	.align		4
.L_1:
        /*000c*/ 	.byte	0x04, 0x12
        /*000e*/ 	.short	(.L_3 - .L_2)
	.align		4
.L_2:
        /*0010*/ 	.word	index@(triton_poi_fused_convolution_relu_8)
        /*0014*/ 	.word	0x00000000


	//----- nvinfo : EIATTR_FRAME_SIZE
	.align		4
.L_3:
        /*0018*/ 	.byte	0x04, 0x11
        /*001a*/ 	.short	(.L_5 - .L_4)
	.align		4
.L_4:
        /*001c*/ 	.word	index@(triton_poi_fused_convolution_relu_8)
        /*0020*/ 	.word	0x00000000


	//----- nvinfo : EIATTR_MIN_STACK_SIZE
	.align		4
.L_5:
        /*0024*/ 	.byte	0x04, 0x12
        /*0026*/ 	.short	(.L_7 - .L_6)
	.align		4
.L_6:
        /*0028*/ 	.word	index@(triton_poi_fused_convolution_relu_8)
        /*002c*/ 	.word	0x00000000
.L_7:


//--------------------- .nv.info.triton_poi_fused_convolution_relu_8 --------------------------
	.section	.nv.info.triton_poi_fused_convolution_relu_8,"",@"SHT_CUDA_INFO"
	.sectionflags	@""
	.align	4


	//----- nvinfo : EIATTR_CUDA_API_VERSION
	.align		4
        /*0000*/ 	.byte	0x04, 0x37
        /*0002*/ 	.short	(.L_9 - .L_8)
.L_8:
        /*0004*/ 	.word	0x0000007c


	//----- nvinfo : EIATTR_KPARAM_INFO
	.align		4
.L_9:
        /*0008*/ 	.byte	0x04, 0x17
        /*000a*/ 	.short	(.L_11 - .L_10)
.L_10:
        /*000c*/ 	.word	0x00000000
        /*0010*/ 	.short	0x0002
        /*0012*/ 	.short	0x0010
        /*0014*/ 	.byte	0x00, 0xf0, 0x11, 0x00


	//----- nvinfo : EIATTR_KPARAM_INFO
	.align		4
.L_11:
        /*0018*/ 	.byte	0x04, 0x17
        /*001a*/ 	.short	(.L_13 - .L_12)
.L_12:
        /*001c*/ 	.word	0x00000000
        /*0020*/ 	.short	0x0001
        /*0022*/ 	.short	0x0008
        /*0024*/ 	.byte	0x00, 0xf4, 0x21, 0x00


	//----- nvinfo : EIATTR_KPARAM_INFO
	.align		4
.L_13:
        /*0028*/ 	.byte	0x04, 0x17
        /*002a*/ 	.short	(.L_15 - .L_14)
.L_14:
        /*002c*/ 	.word	0x00000000
        /*0030*/ 	.short	0x0000
        /*0032*/ 	.short	0x0000
        /*0034*/ 	.byte	0x00, 0xf4, 0x21, 0x00


	//----- nvinfo : EIATTR_SPARSE_MMA_MASK
	.align		4
.L_15:
        /*0038*/ 	.byte	0x03, 0x50
        /*003a*/ 	.short	0x0000


	//----- nvinfo : EIATTR_MAXREG_COUNT
	.align		4
        /*003c*/ 	.byte	0x03, 0x1b
        /*003e*/ 	.short	0x00ff


	//----- nvinfo : EIATTR_EXIT_INSTR_OFFSETS
	.align		4
        /*0040*/ 	.byte	0x04, 0x1c
        /*0042*/ 	.short	(.L_17 - .L_16)


	//   ....[0]....
.L_16:
        /*0044*/ 	.word	0x000001c0


	//----- nvinfo : EIATTR_REQNTID
	.align		4
.L_17:
        /*0048*/ 	.byte	0x04, 0x10
        /*004a*/ 	.short	(.L_19 - .L_18)
.L_18:
        /*004c*/ 	.word	0x00000080
        /*0050*/ 	.word	0x00000001
        /*0054*/ 	.word	0x00000001


	//----- nvinfo : EIATTR_CBANK_PARAM_SIZE
	.align		4
.L_19:
        /*0058*/ 	.byte	0x03, 0x19
        /*005a*/ 	.short	0x0014


	//----- nvinfo : EIATTR_PARAM_CBANK
	.align		4
        /*005c*/ 	.byte	0x04, 0x0a
        /*005e*/ 	.short	(.L_21 - .L_20)
	.align		4
.L_20:
        /*0060*/ 	.word	index@(.nv.constant0.triton_poi_fused_convolution_relu_8)
        /*0064*/ 	.short	0x0210
        /*0066*/ 	.short	0x0014


	//----- nvinfo : EIATTR_SW_WAR
	.align		4
.L_21:
        /*0068*/ 	.byte	0x04, 0x36
        /*006a*/ 	.short	(.L_23 - .L_22)
.L_22:
        /*006c*/ 	.word	0x00000008
.L_23:


//--------------------- .nv.callgraph             --------------------------
	.section	.nv.callgraph,"",@"SHT_CUDA_CALLGRAPH"
	.align	4
	.sectionentsize	8
	.align		4
        /*0000*/ 	.word	0x00000000
	.align		4
        /*0004*/ 	.word	0xffffffff
	.align		4
        /*0008*/ 	.word	0x00000000
	.align		4
        /*000c*/ 	.word	0xfffffffe
	.align		4
        /*0010*/ 	.word	0x00000000
	.align		4
        /*0014*/ 	.word	0xfffffffd
	.align		4
        /*0018*/ 	.word	0x00000000
	.align		4
        /*001c*/ 	.word	0xfffffffc


//--------------------- .text.triton_poi_fused_convolution_relu_8 --------------------------
	.section	.text.triton_poi_fused_convolution_relu_8,"ax",@progbits
	.align	128
        .global         triton_poi_fused_convolution_relu_8
        .type           triton_poi_fused_convolution_relu_8,@function
        .size           triton_poi_fused_convolution_relu_8,(.L_x_1 - triton_poi_fused_convolution_relu_8)
        .other          triton_poi_fused_convolution_relu_8,@"STO_CUDA_ENTRY STV_DEFAULT"
triton_poi_fused_convolution_relu_8:
.text.triton_poi_fused_convolution_relu_8:
[----:B------:R-:W-:Y:S01]  /*0000*/  LDC R1, c[0x0][0x28] ;  /* 0x00000a00ff017b82 */ /* 0x000fe20000000800 */
[----:B------:R-:W1:Y:S07]  /*0010*/  S2R R0, SR_TID.X ;  /* 0x0000000000007919 */ /* 0x000e6e0000002100 */
[----:B------:R-:W2:Y:S01]  /*0020*/  LDC.64 R4, c[0x0][0x218] ;  /* 0x00008600ff047b82 */ /* 0x000ea20000000a00 */
[----:B------:R-:W-:Y:S01]  /*0030*/  ULDC.64 UR4, c[0x0][0x208] ;  /* 0x0000820000047ab9 */ /* 0x000fe20000000a00 */
[----:B------:R-:W3:Y:S06]  /*0040*/  S2R R7, SR_CTAID.X ;  /* 0x0000000000077919 */ /* 0x000eec0000002500 */
[----:B------:R-:W4:Y:S01]  /*0050*/  LDC.64 R2, c[0x0][0x210] ;  /* 0x00008400ff027b82 */ /* 0x000f220000000a00 */
[----:B-1----:R-:W-:Y:S01]  /*0060*/  IMAD.SHL.U32 R0, R0, 0x2, RZ ;  /* 0x0000000200007824 */ /* 0x002fe200078e00ff */
[----:B---3--:R-:W-:-:S04]  /*0070*/  SHF.R.S32.HI R6, RZ, 0x17, R7 ;  /* 0x00000017ff067819 */ /* 0x008fc80000011407 */
[----:B------:R-:W-:Y:S02]  /*0080*/  LOP3.LUT R0, R0, 0xfe, RZ, 0xc0, !PT ;  /* 0x000000fe00007812 */ /* 0x000fe400078ec0ff */
[----:B------:R-:W-:-:S03]  /*0090*/  SGXT R6, R6, 0x1 ;  /* 0x000000010606781a */ /* 0x000fc60000000200 */
[----:B------:R-:W-:-:S04]  /*00a0*/  IMAD R7, R7, 0x100, R0 ;  /* 0x0000010007077824 */ /* 0x000fc800078e0200 */
[----:B----4-:R-:W-:Y:S01]  /*00b0*/  IMAD.WIDE R2, R7, 0x4, R2 ;  /* 0x0000000407027825 */ /* 0x010fe200078e0202 */
[----:B------:R-:W-:-:S04]  /*00c0*/  LEA.HI R6, R6, R7, RZ, 0x4 ;  /* 0x0000000706067211 */ /* 0x000fc800078f20ff */
[--C-:B------:R-:W-:Y:S02]  /*00d0*/  SHF.R.S32.HI R0, RZ, 0x4, R6.reuse ;  /* 0x00000004ff007819 */ /* 0x100fe40000011406 */
[----:B------:R-:W-:Y:S02]  /*00e0*/  SHF.R.S32.HI R9, RZ, 0x1f, R6 ;  /* 0x0000001fff097819 */ /* 0x000fe40000011406 */
[----:B------:R-:W3:Y:S02]  /*00f0*/  LDG.E.64 R6, desc[UR4][R2.64] ;  /* 0x0000000402067981 */ /* 0x000ee4000c1e1b00 */
[----:B------:R-:W-:-:S04]  /*0100*/  LEA.HI R9, R9, R0, RZ, 0x9 ;  /* 0x0000000009097211 */ /* 0x000fc800078f48ff */
[----:B------:R-:W-:-:S05]  /*0110*/  LOP3.LUT R9, R9, 0xfffffe00, RZ, 0xc0, !PT ;  /* 0xfffffe0009097812 */ /* 0x000fca00078ec0ff */
[----:B------:R-:W-:-:S04]  /*0120*/  IMAD.IADD R9, R0, 0x1, -R9 ;  /* 0x0000000100097824 */ /* 0x000fc800078e0a09 */
[----:B--2---:R-:W-:-:S06]  /*0130*/  IMAD.WIDE R4, R9, 0x4, R4 ;  /* 0x0000000409047825 */ /* 0x004fcc00078e0204 */
[----:B------:R-:W3:Y:S02]  /*0140*/  LDG.E.EL R4, desc[UR4][R4.64] ;  /* 0x0000000404047981 */ /* 0x000ee4000c2e1900 */
[CC--:B---3--:R-:W-:Y:S01]  /*0150*/  FSETP.GEU.AND P0, PT, R6.reuse, -R4.reuse, PT ;  /* 0x800000040600720b */ /* 0x0c8fe20003f0e000 */
[--C-:B------:R-:W-:Y:S01]  /*0160*/  FADD R6, R6, R4.reuse ;  /* 0x0000000406067221 */ /* 0x100fe20000000000 */
[C---:B------:R-:W-:Y:S01]  /*0170*/  FADD R0, R7.reuse, R4 ;  /* 0x0000000407007221 */ /* 0x040fe20000000000 */
[----:B------:R-:W-:-:S03]  /*0180*/  FSETP.GEU.AND P1, PT, R7, -R4, PT ;  /* 0x800000040700720b */ /* 0x000fc60003f2e000 */
[----:B------:R-:W-:Y:S02]  /*0190*/  FSEL R6, R6, RZ, P0 ;  /* 0x000000ff06067208 */ /* 0x000fe40000000000 */
[----:B------:R-:W-:-:S05]  /*01a0*/  FSEL R7, R0, RZ, P1 ;  /* 0x000000ff00077208 */ /* 0x000fca0000800000 */
[----:B------:R-:W-:Y:S01]  /*01b0*/  STG.E.64 desc[UR4][R2.64], R6 ;  /* 0x0000000602007986 */ /* 0x000fe2000c101b04 */
[----:B------:R-:W-:Y:S05]  /*01c0*/  EXIT ;  /* 0x000000000000794d */ /* 0x000fea0003800000 */
.L_x_0:
[----:B------:R-:W-:-:S00]  /*01d0*/  BRA `(.L_x_0) ;  /* 0xfffffffc00fc7947 */ /* 0x000fc0000383ffff */
[----:B------:R-:W-:-:S00]  /*01e0*/  NOP ;  /* 0x0000000000007918 */ /* 0x000fc00000000000 */
        /* <DEDUP_REMOVED lines=9> */
.L_x_1:


//--------------------- .nv.constant0.triton_poi_fused_convolution_relu_8 --------------------------
	.section	.nv.constant0.triton_poi_fused_convolution_relu_8,"a",@progbits
	.sectionflags	@""
	.align	4
.nv.constant0.triton_poi_fused_convolution_relu_8:
	.zero		548
